//
// Generated by NVIDIA NVVM Compiler
//
// Compiler Build ID: CL-36424714
// Cuda compilation tools, release 13.0, V13.0.88
// Based on NVVM 20.0.0
//

.version 9.0
.target sm_100
.address_size 64

	// .globl	_Z7kernel1PiS_

.visible .entry _Z7kernel1PiS_(
	.param .u64 .ptr .align 1 _Z7kernel1PiS__param_0,
	.param .u64 .ptr .align 1 _Z7kernel1PiS__param_1
)
{
	.reg .pred 	%p<2>;
	.reg .b32 	%r<7>;
	.reg .b64 	%rd<8>;

	ld.param.u64 	%rd1, [_Z7kernel1PiS__param_0];
	ld.param.u64 	%rd2, [_Z7kernel1PiS__param_1];
	mov.u32 	%r2, %tid.x;
	mov.u32 	%r3, %ntid.x;
	mov.u32 	%r4, %ctaid.x;
	mad.lo.s32 	%r1, %r3, %r4, %r2;
	setp.gt.s32 	%p1, %r1, 99;
	@%p1 bra 	$L__BB0_2;
	cvta.to.global.u64 	%rd3, %rd1;
	cvta.to.global.u64 	%rd4, %rd2;
	mul.wide.s32 	%rd5, %r1, 4;
	add.s64 	%rd6, %rd3, %rd5;
	ld.global.u32 	%r5, [%rd6];
	add.s32 	%r6, %r5, 1;
	add.s64 	%rd7, %rd4, %rd5;
	st.global.u32 	[%rd7], %r6;
$L__BB0_2:
	ret;

}
	// .globl	_Z7kernel2PiS_
.visible .entry _Z7kernel2PiS_(
	.param .u64 .ptr .align 1 _Z7kernel2PiS__param_0,
	.param .u64 .ptr .align 1 _Z7kernel2PiS__param_1
)
{
	.reg .pred 	%p<2>;
	.reg .b32 	%r<7>;
	.reg .b64 	%rd<8>;

	ld.param.u64 	%rd1, [_Z7kernel2PiS__param_0];
	ld.param.u64 	%rd2, [_Z7kernel2PiS__param_1];
	mov.u32 	%r2, %tid.x;
	mov.u32 	%r3, %ntid.x;
	mov.u32 	%r4, %ctaid.x;
	mad.lo.s32 	%r1, %r3, %r4, %r2;
	setp.gt.s32 	%p1, %r1, 99;
	@%p1 bra 	$L__BB1_2;
	cvta.to.global.u64 	%rd3, %rd1;
	cvta.to.global.u64 	%rd4, %rd2;
	mul.wide.s32 	%rd5, %r1, 4;
	add.s64 	%rd6, %rd3, %rd5;
	ld.global.u32 	%r5, [%rd6];
	mul.lo.s32 	%r6, %r5, %r5;
	add.s64 	%rd7, %rd4, %rd5;
	st.global.u32 	[%rd7], %r6;
$L__BB1_2:
	ret;

}


// ===== COMPILED SASS (sm_100) =====

	.target	sm_100

	.elftype	@"ET_EXEC"


//--------------------- .note.nv.tkinfo           --------------------------
	.section	.note.nv.tkinfo,"",@"SHT_NOTE"
	.sectionflags	@"SHF_NOTE_NV_TKINFO"
	.tkinfo
        /*0018*/ 	.word	0x00000002
        /*0030*/ 	.string	""
        /*0030*/ 	.string	"ptxas"
        /*0030*/ 	.string	"Cuda compilation tools, release 13.0, V13.0.88"
        /*0030*/ 	.string	"Build cuda_13.0.r13.0/compiler.36424714_0"
        /*0030*/ 	.string	"-arch sm_100 -m 64 "



//--------------------- .note.nv.cuinfo           --------------------------
	.section	.note.nv.cuinfo,"",@"SHT_NOTE"
	.sectionflags	@"SHF_NOTE_NV_CUINFO"
        /*0018*/ 	.short	0x0002
        /*001a*/ 	.short	0x0064
        /*001c*/ 	.short	0x0082
	.zero		2


//--------------------- .nv.info                  --------------------------
	.section	.nv.info,"",@"SHT_CUDA_INFO"
	.align	4


	//----- nvinfo : EIATTR_REGCOUNT
	.align		4
        /*0000*/ 	.byte	0x04, 0x2f
        /*0002*/ 	.short	(.L_1 - .L_0)
	.align		4
.L_0:
        /*0004*/ 	.word	index@(_Z7kernel1PiS_)
        /*0008*/ 	.word	0x0000000a


	//----- nvinfo : EIATTR_FRAME_SIZE
	.align		4
.L_1:
        /*000c*/ 	.byte	0x04, 0x11
        /*000e*/ 	.short	(.L_3 - .L_2)
	.align		4
.L_2:
        /*0010*/ 	.word	index@(_Z7kernel1PiS_)
        /*0014*/ 	.word	0x00000000


	//----- nvinfo : EIATTR_REGCOUNT
	.align		4
.L_3:
        /*0018*/ 	.byte	0x04, 0x2f
        /*001a*/ 	.short	(.L_5 - .L_4)
	.align		4
.L_4:
        /*001c*/ 	.word	index@(_Z7kernel2PiS_)
        /*0020*/ 	.word	0x0000000a


	//----- nvinfo : EIATTR_FRAME_SIZE
	.align		4
.L_5:
        /*0024*/ 	.byte	0x04, 0x11
        /*0026*/ 	.short	(.L_7 - .L_6)
	.align		4
.L_6:
        /*0028*/ 	.word	index@(_Z7kernel2PiS_)
        /*002c*/ 	.word	0x00000000


	//----- nvinfo : EIATTR_MIN_STACK_SIZE
	.align		4
.L_7:
        /*0030*/ 	.byte	0x04, 0x12
        /*0032*/ 	.short	(.L_9 - .L_8)
	.align		4
.L_8:
        /*0034*/ 	.word	index@(_Z7kernel2PiS_)
        /*0038*/ 	.word	0x00000000


	//----- nvinfo : EIATTR_MIN_STACK_SIZE
	.align		4
.L_9:
        /*003c*/ 	.byte	0x04, 0x12
        /*003e*/ 	.short	(.L_11 - .L_10)
	.align		4
.L_10:
        /*0040*/ 	.word	index@(_Z7kernel1PiS_)
        /*0044*/ 	.word	0x00000000
.L_11:


//--------------------- .nv.compat                --------------------------
	.section	.nv.compat,"",@"SHT_CUDA_COMPAT_INFO"
	.align	4
        /*0000*/ 	.byte	0x02, 0x09, 0x00, 0x00, 0x02, 0x02, 0x01, 0x00, 0x02, 0x05, 0x05, 0x00, 0x03, 0x07, 0x01, 0x01
        /*0010*/ 	.byte	0x02, 0x03, 0x00, 0x00, 0x02, 0x06, 0x01, 0x00, 0x04, 0x0b, 0x08, 0x00, 0x09, 0x00, 0x00, 0x00
        /*0020*/ 	.byte	0x00, 0x00, 0x00, 0x00


//--------------------- .nv.info._Z7kernel2PiS_   --------------------------
	.section	.nv.info._Z7kernel2PiS_,"",@"SHT_CUDA_INFO"
	.sectionflags	@""
	.align	4


	//----- nvinfo : EIATTR_CUDA_API_VERSION
	.align		4
        /*0000*/ 	.byte	0x04, 0x37
        /*0002*/ 	.short	(.L_13 - .L_12)
.L_12:
        /*0004*/ 	.word	0x00000082


	//----- nvinfo : EIATTR_KPARAM_INFO
	.align		4
.L_13:
        /*0008*/ 	.byte	0x04, 0x17
        /*000a*/ 	.short	(.L_15 - .L_14)
.L_14:
        /*000c*/ 	.word	0x00000000
        /*0010*/ 	.short	0x0001
        /*0012*/ 	.short	0x0008
        /*0014*/ 	.byte	0x00, 0xf5, 0x21, 0x00


	//----- nvinfo : EIATTR_KPARAM_INFO
	.align		4
.L_15:
        /*0018*/ 	.byte	0x04, 0x17
        /*001a*/ 	.short	(.L_17 - .L_16)
.L_16:
        /*001c*/ 	.word	0x00000000
        /*0020*/ 	.short	0x0000
        /*0022*/ 	.short	0x0000
        /*0024*/ 	.byte	0x00, 0xf5, 0x21, 0x00


	//----- nvinfo : EIATTR_SPARSE_MMA_MASK
	.align		4
.L_17:
        /*0028*/ 	.byte	0x03, 0x50
        /*002a*/ 	.short	0x0000


	//----- nvinfo : EIATTR_MAXREG_COUNT
	.align		4
        /*002c*/ 	.byte	0x03, 0x1b
        /*002e*/ 	.short	0x00ff


	//----- nvinfo : EIATTR_MERCURY_ISA_VERSION
	.align		4
        /*0030*/ 	.byte	0x03, 0x5f
        /*0032*/ 	.short	0x0101


	//----- nvinfo : EIATTR_VRC_CTA_INIT_COUNT
	.align		4
        /*0034*/ 	.byte	0x02, 0x4a
	.zero		1
	.zero		1


	//----- nvinfo : EIATTR_EXIT_INSTR_OFFSETS
	.align		4
        /*0038*/ 	.byte	0x04, 0x1c
        /*003a*/ 	.short	(.L_19 - .L_18)


	//   ....[0]....
.L_18:
        /*003c*/ 	.word	0x00000060


	//   ....[1]....
        /*0040*/ 	.word	0x000000f0


	//----- nvinfo : EIATTR_CBANK_PARAM_SIZE
	.align		4
.L_19:
        /*0044*/ 	.byte	0x03, 0x19
        /*0046*/ 	.short	0x0010


	//----- nvinfo : EIATTR_PARAM_CBANK
	.align		4
        /*0048*/ 	.byte	0x04, 0x0a
        /*004a*/ 	.short	(.L_21 - .L_20)
	.align		4
.L_20:
        /*004c*/ 	.word	index@(.nv.constant0._Z7kernel2PiS_)
        /*0050*/ 	.short	0x0380
        /*0052*/ 	.short	0x0010


	//----- nvinfo : EIATTR_SW_WAR
	.align		4
.L_21:
        /*0054*/ 	.byte	0x04, 0x36
        /*0056*/ 	.short	(.L_23 - .L_22)
.L_22:
        /*0058*/ 	.word	0x00000008
.L_23:


//--------------------- .nv.info._Z7kernel1PiS_   --------------------------
	.section	.nv.info._Z7kernel1PiS_,"",@"SHT_CUDA_INFO"
	.sectionflags	@""
	.align	4


	//----- nvinfo : EIATTR_CUDA_API_VERSION
	.align		4
        /*0000*/ 	.byte	0x04, 0x37
        /*0002*/ 	.short	(.L_25 - .L_24)
.L_24:
        /*0004*/ 	.word	0x00000082


	//----- nvinfo : EIATTR_KPARAM_INFO
	.align		4
.L_25:
        /*0008*/ 	.byte	0x04, 0x17
        /*000a*/ 	.short	(.L_27 - .L_26)
.L_26:
        /*000c*/ 	.word	0x00000000
        /*0010*/ 	.short	0x0001
        /*0012*/ 	.short	0x0008
        /*0014*/ 	.byte	0x00, 0xf5, 0x21, 0x00


	//----- nvinfo : EIATTR_KPARAM_INFO
	.align		4
.L_27:
        /*0018*/ 	.byte	0x04, 0x17
        /*001a*/ 	.short	(.L_29 - .L_28)
.L_28:
        /*001c*/ 	.word	0x00000000
        /*0020*/ 	.short	0x0000
        /*0022*/ 	.short	0x0000
        /*0024*/ 	.byte	0x00, 0xf5, 0x21, 0x00


	//----- nvinfo : EIATTR_SPARSE_MMA_MASK
	.align		4
.L_29:
        /*0028*/ 	.byte	0x03, 0x50
        /*002a*/ 	.short	0x0000


	//----- nvinfo : EIATTR_MAXREG_COUNT
	.align		4
        /*002c*/ 	.byte	0x03, 0x1b
        /*002e*/ 	.short	0x00ff


	//----- nvinfo : EIATTR_MERCURY_ISA_VERSION
	.align		4
        /*0030*/ 	.byte	0x03, 0x5f
        /*0032*/ 	.short	0x0101


	//----- nvinfo : EIATTR_VRC_CTA_INIT_COUNT
	.align		4
        /*0034*/ 	.byte	0x02, 0x4a
	.zero		1
	.zero		1


	//----- nvinfo : EIATTR_EXIT_INSTR_OFFSETS
	.align		4
        /*0038*/ 	.byte	0x04, 0x1c
        /*003a*/ 	.short	(.L_31 - .L_30)


	//   ....[0]....
.L_30:
        /*003c*/ 	.word	0x00000060


	//   ....[1]....
        /*0040*/ 	.word	0x000000f0


	//----- nvinfo : EIATTR_CBANK_PARAM_SIZE
	.align		4
.L_31:
        /*0044*/ 	.byte	0x03, 0x19
        /*0046*/ 	.short	0x0010


	//----- nvinfo : EIATTR_PARAM_CBANK
	.align		4
        /*0048*/ 	.byte	0x04, 0x0a
        /*004a*/ 	.short	(.L_33 - .L_32)
	.align		4
.L_32:
        /*004c*/ 	.word	index@(.nv.constant0._Z7kernel1PiS_)
        /*0050*/ 	.short	0x0380
        /*0052*/ 	.short	0x0010


	//----- nvinfo : EIATTR_SW_WAR
	.align		4
.L_33:
        /*0054*/ 	.byte	0x04, 0x36
        /*0056*/ 	.short	(.L_35 - .L_34)
.L_34:
        /*0058*/ 	.word	0x00000008
.L_35:


//--------------------- .nv.callgraph             --------------------------
	.section	.nv.callgraph,"",@"SHT_CUDA_CALLGRAPH"
	.align	4
	.sectionentsize	8
	.align		4
        /*0000*/ 	.word	0x00000000
	.align		4
        /*0004*/ 	.word	0xffffffff
	.align		4
        /*0008*/ 	.word	0x00000000
	.align		4
        /*000c*/ 	.word	0xfffffffe
	.align		4
        /*0010*/ 	.word	0x00000000
	.align		4
        /*0014*/ 	.word	0xfffffffd
	.align		4
        /*0018*/ 	.word	0x00000000
	.align		4
        /*001c*/ 	.word	0xfffffffc


//--------------------- .text._Z7kernel2PiS_      --------------------------
	.section	.text._Z7kernel2PiS_,"ax",@progbits
	.align	128
        .global         _Z7kernel2PiS_
        .type           _Z7kernel2PiS_,@function
        .size           _Z7kernel2PiS_,(.L_x_2 - _Z7kernel2PiS_)
        .other          _Z7kernel2PiS_,@"STO_CUDA_ENTRY STV_DEFAULT"
_Z7kernel2PiS_:
.text._Z7kernel2PiS_:
[----:B------:R-:W-:Y:S01]  /*0000*/  LDC R1, c[0x0][0x37c] ;  /* 0x0000df00ff017b82 */ /* 0x000fe20000000800 */
[----:B------:R-:W0:Y:S01]  /*0010*/  S2R R7, SR_TID.X ;  /* 0x0000000000077919 */ /* 0x000e220000002100 */
[----:B------:R-:W0:Y:S01]  /*0020*/  LDCU UR4, c[0x0][0x360] ;  /* 0x00006c00ff0477ac */ /* 0x000e220008000800 */
[----:B------:R-:W0:Y:S02]  /*0030*/  S2R R0, SR_CTAID.X ;  /* 0x0000000000007919 */ /* 0x000e240000002500 */
[----:B0-----:R-:W-:-:S05]  /*0040*/  IMAD R7, R0, UR4, R7 ;  /* 0x0000000400077c24 */ /* 0x001fca000f8e0207 */
[----:B------:R-:W-:-:S13]  /*0050*/  ISETP.GT.AND P0, PT, R7, 0x63, PT ;  /* 0x000000630700780c */ /* 0x000fda0003f04270 */
[----:B------:R-:W-:Y:S05]  /*0060*/  @P0 EXIT ;  /* 0x000000000000094d */ /* 0x000fea0003800000 */
[----:B------:R-:W0:Y:S01]  /*0070*/  LDC.64 R2, c[0x0][0x380] ;  /* 0x0000e000ff027b82 */ /* 0x000e220000000a00 */
[----:B------:R-:W1:Y:S07]  /*0080*/  LDCU.64 UR4, c[0x0][0x358] ;  /* 0x00006b00ff0477ac */ /* 0x000e6e0008000a00 */
[----:B------:R-:W2:Y:S01]  /*0090*/  LDC.64 R4, c[0x0][0x388] ;  /* 0x0000e200ff047b82 */ /* 0x000ea20000000a00 */
[----:B0-----:R-:W-:-:S06]  /*00a0*/  IMAD.WIDE R2, R7, 0x4, R2 ;  /* 0x0000000407027825 */ /* 0x001fcc00078e0202 */
[----:B-1----:R-:W3:Y:S01]  /*00b0*/  LDG.E R2, desc[UR4][R2.64] ;  /* 0x0000000402027981 */ /* 0x002ee2000c1e1900 */
[----:B--2---:R-:W-:-:S04]  /*00c0*/  IMAD.WIDE R4, R7, 0x4, R4 ;  /* 0x0000000407047825 */ /* 0x004fc800078e0204 */
[----:B---3--:R-:W-:-:S05]  /*00d0*/  IMAD R7, R2, R2, RZ ;  /* 0x0000000202077224 */ /* 0x008fca00078e02ff */
[----:B------:R-:W-:Y:S01]  /*00e0*/  STG.E desc[UR4][R4.64], R7 ;  /* 0x0000000704007986 */ /* 0x000fe2000c101904 */
[----:B------:R-:W-:Y:S05]  /*00f0*/  EXIT ;  /* 0x000000000000794d */ /* 0x000fea0003800000 */
.L_x_0:
[----:B------:R-:W-:-:S00]  /*0100*/  BRA `(.L_x_0) ;  /* 0xfffffffc00fc7947 */ /* 0x000fc0000383ffff */
[----:B------:R-:W-:-:S00]  /*0110*/  NOP ;  /* 0x0000000000007918 */ /* 0x000fc00000000000 */
        /* <DEDUP_REMOVED lines=14> */
.L_x_2:


//--------------------- .text._Z7kernel1PiS_      --------------------------
	.section	.text._Z7kernel1PiS_,"ax",@progbits
	.align	128
        .global         _Z7kernel1PiS_
        .type           _Z7kernel1PiS_,@function
        .size           _Z7kernel1PiS_,(.L_x_3 - _Z7kernel1PiS_)
        .other          _Z7kernel1PiS_,@"STO_CUDA_ENTRY STV_DEFAULT"
_Z7kernel1PiS_:
.text._Z7kernel1PiS_:
        /* <DEDUP_REMOVED lines=12> */
[----:B--2---:R-:W-:Y:S01]  /*00c0*/  IMAD.WIDE R4, R7, 0x4, R4 ;  /* 0x0000000407047825 */ /* 0x004fe200078e0204 */
[----:B---3--:R-:W-:-:S05]  /*00d0*/  IADD3 R7, PT, PT, R2, 0x1, RZ ;  /* 0x0000000102077810 */ /* 0x008fca0007ffe0ff */
[----:B------:R-:W-:Y:S01]  /*00e0*/  STG.E desc[UR4][R4.64], R7 ;  /* 0x0000000704007986 */ /* 0x000fe2000c101904 */
[----:B------:R-:W-:Y:S05]  /*00f0*/  EXIT ;  /* 0x000000000000794d */ /* 0x000fea0003800000 */
.L_x_1:
        /* <DEDUP_REMOVED lines=16> */
.L_x_3:


//--------------------- .nv.shared.reserved.0     --------------------------
	.section	.nv.shared.reserved.0,"aw",@nobits
	.weak		__nv_reservedSMEM_offset_0_alias
	.size		__nv_reservedSMEM_offset_0_alias, 0, 64
	.other		__nv_reservedSMEM_offset_0_alias,@"STO_CUDA_RESERVED_SHARED STV_DEFAULT"
__nv_reservedSMEM_offset_0_alias:
	.zero		0
	.zero		64


//--------------------- .nv.constant0._Z7kernel2PiS_ --------------------------
	.section	.nv.constant0._Z7kernel2PiS_,"a",@progbits
	.sectionflags	@""
	.align	4
.nv.constant0._Z7kernel2PiS_:
	.zero		912


//--------------------- .nv.constant0._Z7kernel1PiS_ --------------------------
	.section	.nv.constant0._Z7kernel1PiS_,"a",@progbits
	.sectionflags	@""
	.align	4
.nv.constant0._Z7kernel1PiS_:
	.zero		912


//--------------------- SYMBOLS --------------------------

	.type		.nv.reservedSmem.offset0,@object
	.size		.nv.reservedSmem.offset0,0x4
